	.headerflags	@"EF_CUDA_TEXMODE_UNIFIED EF_CUDA_64BIT_ADDRESS EF_CUDA_ACCELERATORS EF_CUDA_SM90 EF_CUDA_VIRTUAL_SM(EF_CUDA_SM90)"
	.elftype	@"ET_EXEC"


//--------------------- .nv.info                  --------------------------
	.section	.nv.info,"",@"SHT_CUDA_INFO"
	.align	4


	//----- nvinfo : EIATTR_REGCOUNT
	.align		4
        /*0000*/ 	.byte	0x04, 0x2f
        /*0002*/ 	.short	(.L_2 - .L_1)
	.align		4
.L_1:
        /*0004*/ 	.word	index@(triton_per_fused_add_clamp_copy_index_mean_minimum_mul_remainder_rsub_sub_5)
        /*0008*/ 	.word	0x00000016


	//----- nvinfo : EIATTR_MIN_STACK_SIZE
	.align		4
.L_2:
        /*000c*/ 	.byte	0x04, 0x12
        /*000e*/ 	.short	(.L_4 - .L_3)
	.align		4
.L_3:
        /*0010*/ 	.word	index@(triton_per_fused_add_clamp_copy_index_mean_minimum_mul_remainder_rsub_sub_5)
        /*0014*/ 	.word	0x00000000


	//----- nvinfo : EIATTR_FRAME_SIZE
	.align		4
.L_4:
        /*0018*/ 	.byte	0x04, 0x11
        /*001a*/ 	.short	(.L_6 - .L_5)
	.align		4
.L_5:
        /*001c*/ 	.word	index@(triton_per_fused_add_clamp_copy_index_mean_minimum_mul_remainder_rsub_sub_5)
        /*0020*/ 	.word	0x00000000


	//----- nvinfo : EIATTR_MIN_STACK_SIZE
	.align		4
.L_6:
        /*0024*/ 	.byte	0x04, 0x12
        /*0026*/ 	.short	(.L_8 - .L_7)
	.align		4
.L_7:
        /*0028*/ 	.word	index@(triton_per_fused_add_clamp_copy_index_mean_minimum_mul_remainder_rsub_sub_5)
        /*002c*/ 	.word	0x00000000
.L_8:


//--------------------- .nv.info.triton_per_fused_add_clamp_copy_index_mean_minimum_mul_remainder_rsub_sub_5 --------------------------
	.section	.nv.info.triton_per_fused_add_clamp_copy_index_mean_minimum_mul_remainder_rsub_sub_5,"",@"SHT_CUDA_INFO"
	.sectionflags	@""
	.align	4


	//----- nvinfo : EIATTR_CUDA_API_VERSION
	.align		4
        /*0000*/ 	.byte	0x04, 0x37
        /*0002*/ 	.short	(.L_10 - .L_9)
.L_9:
        /*0004*/ 	.word	0x0000007c


	//----- nvinfo : EIATTR_KPARAM_INFO
	.align		4
.L_10:
        /*0008*/ 	.byte	0x04, 0x17
        /*000a*/ 	.short	(.L_12 - .L_11)
.L_11:
        /*000c*/ 	.word	0x00000000
        /*0010*/ 	.short	0x0005
        /*0012*/ 	.short	0x0024
        /*0014*/ 	.byte	0x00, 0xf0, 0x11, 0x00


	//----- nvinfo : EIATTR_KPARAM_INFO
	.align		4
.L_12:
        /*0018*/ 	.byte	0x04, 0x17
        /*001a*/ 	.short	(.L_14 - .L_13)
.L_13:
        /*001c*/ 	.word	0x00000000
        /*0020*/ 	.short	0x0004
        /*0022*/ 	.short	0x0020
        /*0024*/ 	.byte	0x00, 0xf0, 0x11, 0x00


	//----- nvinfo : EIATTR_KPARAM_INFO
	.align		4
.L_14:
        /*0028*/ 	.byte	0x04, 0x17
        /*002a*/ 	.short	(.L_16 - .L_15)
.L_15:
        /*002c*/ 	.word	0x00000000
        /*0030*/ 	.short	0x0003
        /*0032*/ 	.short	0x0018
        /*0034*/ 	.byte	0x00, 0xf4, 0x21, 0x00


	//----- nvinfo : EIATTR_KPARAM_INFO
	.align		4
.L_16:
        /*0038*/ 	.byte	0x04, 0x17
        /*003a*/ 	.short	(.L_18 - .L_17)
.L_17:
        /*003c*/ 	.word	0x00000000
        /*0040*/ 	.short	0x0002
        /*0042*/ 	.short	0x0010
        /*0044*/ 	.byte	0x00, 0xf4, 0x21, 0x00


	//----- nvinfo : EIATTR_KPARAM_INFO
	.align		4
.L_18:
        /*0048*/ 	.byte	0x04, 0x17
        /*004a*/ 	.short	(.L_20 - .L_19)
.L_19:
        /*004c*/ 	.word	0x00000000
        /*0050*/ 	.short	0x0001
        /*0052*/ 	.short	0x0008
        /*0054*/ 	.byte	0x00, 0xf4, 0x21, 0x00


	//----- nvinfo : EIATTR_KPARAM_INFO
	.align		4
.L_20:
        /*0058*/ 	.byte	0x04, 0x17
        /*005a*/ 	.short	(.L_22 - .L_21)
.L_21:
        /*005c*/ 	.word	0x00000000
        /*0060*/ 	.short	0x0000
        /*0062*/ 	.short	0x0000
        /*0064*/ 	.byte	0x00, 0xf4, 0x21, 0x00


	//----- nvinfo : EIATTR_SPARSE_MMA_MASK
	.align		4
.L_22:
        /*0068*/ 	.byte	0x03, 0x50
        /*006a*/ 	.short	0x0000


	//----- nvinfo : EIATTR_MAXREG_COUNT
	.align		4
        /*006c*/ 	.byte	0x03, 0x1b
        /*006e*/ 	.short	0x00ff


	//----- nvinfo : EIATTR_COOP_GROUP_MASK_REGIDS
	.align		4
        /*0070*/ 	.byte	0x04, 0x29
        /*0072*/ 	.short	(.L_24 - .L_23)


	//   ....[0]....
.L_23:
        /*0074*/ 	.word	0xffffffff


	//   ....[1]....
        /*0078*/ 	.word	0xffffffff


	//   ....[2]....
        /*007c*/ 	.word	0xffffffff


	//----- nvinfo : EIATTR_COOP_GROUP_INSTR_OFFSETS
	.align		4
.L_24:
        /*0080*/ 	.byte	0x04, 0x28
        /*0082*/ 	.short	(.L_26 - .L_25)


	//   ....[0]....
.L_25:
        /*0084*/ 	.word	0x00000780


	//   ....[1]....
        /*0088*/ 	.word	0x000007a0


	//   ....[2]....
        /*008c*/ 	.word	0x000007c0


	//----- nvinfo : EIATTR_EXIT_INSTR_OFFSETS
	.align		4
.L_26:
        /*0090*/ 	.byte	0x04, 0x1c
        /*0092*/ 	.short	(.L_28 - .L_27)


	//   ....[0]....
.L_27:
        /*0094*/ 	.word	0x000008f0


	//   ....[1]....
        /*0098*/ 	.word	0x00000910


	//----- nvinfo : EIATTR_REQNTID
	.align		4
.L_28:
        /*009c*/ 	.byte	0x04, 0x10
        /*009e*/ 	.short	(.L_30 - .L_29)
.L_29:
        /*00a0*/ 	.word	0x00000040
        /*00a4*/ 	.word	0x00000001
        /*00a8*/ 	.word	0x00000001


	//----- nvinfo : EIATTR_CBANK_PARAM_SIZE
	.align		4
.L_30:
        /*00ac*/ 	.byte	0x03, 0x19
        /*00ae*/ 	.short	0x0028


	//----- nvinfo : EIATTR_PARAM_CBANK
	.align		4
        /*00b0*/ 	.byte	0x04, 0x0a
        /*00b2*/ 	.short	(.L_32 - .L_31)
	.align		4
.L_31:
        /*00b4*/ 	.word	index@(.nv.constant0.triton_per_fused_add_clamp_copy_index_mean_minimum_mul_remainder_rsub_sub_5)
        /*00b8*/ 	.short	0x0210
        /*00ba*/ 	.short	0x0028


	//----- nvinfo : EIATTR_SW_WAR
	.align		4
.L_32:
        /*00bc*/ 	.byte	0x04, 0x36
        /*00be*/ 	.short	(.L_34 - .L_33)
.L_33:
        /*00c0*/ 	.word	0x00000008
.L_34:


//--------------------- .nv.callgraph             --------------------------
	.section	.nv.callgraph,"",@"SHT_CUDA_CALLGRAPH"
	.align	4
	.sectionentsize	8
	.align		4
        /*0000*/ 	.word	0x00000000
	.align		4
        /*0004*/ 	.word	0xffffffff
	.align		4
        /*0008*/ 	.word	0x00000000
	.align		4
        /*000c*/ 	.word	0xfffffffe
	.align		4
        /*0010*/ 	.word	0x00000000
	.align		4
        /*0014*/ 	.word	0xfffffffd
	.align		4
        /*0018*/ 	.word	0x00000000
	.align		4
        /*001c*/ 	.word	0xfffffffc


//--------------------- .nv.constant4             --------------------------
	.section	.nv.constant4,"a",@progbits
	.align	8
	.align		8
.nv.constant4:
        /*0000*/ 	.dword	_$_str


//--------------------- .text.triton_per_fused_add_clamp_copy_index_mean_minimum_mul_remainder_rsub_sub_5 --------------------------
	.section	.text.triton_per_fused_add_clamp_copy_index_mean_minimum_mul_remainder_rsub_sub_5,"ax",@progbits
	.align	128
        .global         triton_per_fused_add_clamp_copy_index_mean_minimum_mul_remainder_rsub_sub_5
        .type           triton_per_fused_add_clamp_copy_index_mean_minimum_mul_remainder_rsub_sub_5,@function
        .size           triton_per_fused_add_clamp_copy_index_mean_minimum_mul_remainder_rsub_sub_5,(.L_x_1 - triton_per_fused_add_clamp_copy_index_mean_minimum_mul_remainder_rsub_sub_5)
        .other          triton_per_fused_add_clamp_copy_index_mean_minimum_mul_remainder_rsub_sub_5,@"STO_CUDA_ENTRY STV_DEFAULT"
triton_per_fused_add_clamp_copy_index_mean_minimum_mul_remainder_rsub_sub_5:
.text.triton_per_fused_add_clamp_copy_index_mean_minimum_mul_remainder_rsub_sub_5:
[----:B------:R-:W0:Y:S02]  /*0000*/  LDC R1, c[0x0][0x28] ;  /* 0x00000a00ff017b82 */ /* 0x000e240000000800 */
[----:B------:R-:W1:Y:S01]  /*0010*/  S2R R7, SR_TID.X ;  /* 0x0000000000077919 */ /* 0x000e620000002100 */
[----:B------:R-:W2:Y:S01]  /*0020*/  S2UR UR4, SR_CTAID.X ;  /* 0x00000000000479c3 */ /* 0x000ea20000002500 */
[----:B------:R-:W-:-:S07]  /*0030*/  CS2R R2, SRZ ;  /* 0x0000000000027805 */ /* 0x000fce000001ff00 */
[----:B------:R-:W3:Y:S08]  /*0040*/  LDC.64 R8, c[0x0][0x218] ;  /* 0x00008600ff087b82 */ /* 0x000ef00000000a00 */
[----:B------:R-:W4:Y:S01]  /*0050*/  LDC.64 R14, c[0x0][0x220] ;  /* 0x00008800ff0e7b82 */ /* 0x000f220000000a00 */
[----:B--2---:R-:W-:Y:S01]  /*0060*/  USHF.L.U32 UR4, UR4, 0x3, URZ ;  /* 0x0000000304047899 */ /* 0x004fe2000800063f */
[----:B-1----:R-:W-:Y:S01]  /*0070*/  SHF.R.U32.HI R0, RZ, 0x3, R7 ;  /* 0x00000003ff007819 */ /* 0x002fe20000011607 */
[----:B------:R-:W-:-:S03]  /*0080*/  IMAD.SHL.U32 R7, R7, 0x2, RZ ;  /* 0x0000000207077824 */ /* 0x000fc600078e00ff */
[----:B------:R-:W-:Y:S02]  /*0090*/  SGXT.U32 R0, R0, 0x3 ;  /* 0x000000030000781a */ /* 0x000fe40000000000 */
[----:B------:R-:W-:Y:S02]  /*00a0*/  LOP3.LUT R7, R7, 0xe, RZ, 0xc0, !PT ;  /* 0x0000000e07077812 */ /* 0x000fe400078ec0ff */
[----:B------:R-:W-:Y:S01]  /*00b0*/  LOP3.LUT R0, R0, UR4, RZ, 0xfc, !PT ;  /* 0x0000000400007c12 */ /* 0x000fe2000f8efcff */
[----:B------:R-:W-:-:S03]  /*00c0*/  ULDC.64 UR4, c[0x0][0x208] ;  /* 0x0000820000047ab9 */ /* 0x000fc60000000a00 */
[C---:B------:R-:W-:Y:S01]  /*00d0*/  ISETP.GE.AND P0, PT, R0.reuse, 0xc, PT ;  /* 0x0000000c0000780c */ /* 0x040fe20003f06270 */
[----:B------:R-:W-:-:S05]  /*00e0*/  IMAD.HI R6, R0, 0x55555556, RZ ;  /* 0x5555555600067827 */ /* 0x000fca00078e02ff */
[----:B------:R-:W-:-:S05]  /*00f0*/  LEA.HI R6, R6, R6, RZ, 0x1 ;  /* 0x0000000606067211 */ /* 0x000fca00078f08ff */
[----:B------:R-:W-:-:S04]  /*0100*/  IMAD R11, R6, 0x30, R7 ;  /* 0x00000030060b7824 */ /* 0x000fc800078e0207 */
[----:B---3--:R-:W-:-:S05]  /*0110*/  IMAD.WIDE R16, R11, 0x4, R8 ;  /* 0x000000040b107825 */ /* 0x008fca00078e0208 */
[----:B------:R1:W2:Y:S01]  /*0120*/  @!P0 LDG.E.EL.64 R2, desc[UR4][R16.64] ;  /* 0x0000000410028981 */ /* 0x0002a2000c2e1b00 */
[C---:B------:R-:W-:Y:S01]  /*0130*/  VIADD R13, R11.reuse, 0x20 ;  /* 0x000000200b0d7836 */ /* 0x040fe20000000000 */
[----:B------:R-:W-:Y:S01]  /*0140*/  CS2R R4, SRZ ;  /* 0x0000000000047805 */ /* 0x000fe2000001ff00 */
[----:B------:R-:W-:Y:S02]  /*0150*/  VIADD R19, R11, 0x10 ;  /* 0x000000100b137836 */ /* 0x000fe40000000000 */
[----:B------:R-:W-:Y:S01]  /*0160*/  IMAD.WIDE R12, R13, 0x4, R8 ;  /* 0x000000040d0c7825 */ /* 0x000fe200078e0208 */
[----:B------:R-:W-:-:S03]  /*0170*/  CS2R R10, SRZ ;  /* 0x00000000000a7805 */ /* 0x000fc6000001ff00 */
[C---:B----4-:R-:W-:Y:S01]  /*0180*/  IMAD.WIDE R14, R6.reuse, 0x4, R14 ;  /* 0x00000004060e7825 */ /* 0x050fe200078e020e */
[----:B------:R3:W4:Y:S01]  /*0190*/  @!P0 LDG.E.EL.64 R4, desc[UR4][R12.64] ;  /* 0x000000040c048981 */ /* 0x000722000c2e1b00 */
[----:B-1----:R-:W1:Y:S02]  /*01a0*/  LDC.64 R16, c[0x0][0x228] ;  /* 0x00008a00ff107b82 */ /* 0x002e640000000a00 */
[----:B------:R-:W-:Y:S01]  /*01b0*/  IMAD.WIDE R18, R19, 0x4, R8 ;  /* 0x0000000413127825 */ /* 0x000fe200078e0208 */
[----:B------:R-:W-:Y:S01]  /*01c0*/  CS2R R8, SRZ ;  /* 0x0000000000087805 */ /* 0x000fe2000001ff00 */
[----:B------:R5:W4:Y:S05]  /*01d0*/  @!P0 LDG.E.EL R10, desc[UR4][R14.64] ;  /* 0x000000040e0a8981 */ /* 0x000b2a000c2e1900 */
[----:B------:R-:W4:Y:S01]  /*01e0*/  @!P0 LDG.E.EL.64 R8, desc[UR4][R18.64] ;  /* 0x0000000412088981 */ /* 0x000f22000c2e1b00 */
[----:B-1----:R-:W-:-:S05]  /*01f0*/  IMAD.WIDE R16, R6, 0x4, R16 ;  /* 0x0000000406107825 */ /* 0x002fca00078e0210 */
[----:B------:R-:W5:Y:S01]  /*0200*/  @!P0 LDG.E.EL R11, desc[UR4][R16.64] ;  /* 0x00000004100b8981 */ /* 0x000f62000c2e1900 */
[----:B------:R-:W-:Y:S02]  /*0210*/  IMAD R6, R6, -0x3, R0 ;  /* 0xfffffffd06067824 */ /* 0x000fe400078e0200 */
[----:B------:R-:W-:-:S03]  /*0220*/  IMAD R7, R0, 0x10, R7 ;  /* 0x0000001000077824 */ /* 0x000fc600078e0207 */
[----:B------:R-:W-:Y:S02]  /*0230*/  ISETP.GE.AND P2, PT, R6, 0x1, PT ;  /* 0x000000010600780c */ /* 0x000fe40003f46270 */
[----:B--2---:R-:W-:-:S04]  /*0240*/  SEL R3, R3, RZ, !P0 ;  /* 0x000000ff03037207 */ /* 0x004fc80004000000 */
[----:B------:R-:W-:-:S04]  /*0250*/  FSETP.GTU.AND P1, PT, R3, RZ, PT ;  /* 0x000000ff0300720b */ /* 0x000fc80003f2c000 */
[----:B---3--:R-:W-:Y:S02]  /*0260*/  FSEL R12, R3, RZ, P1 ;  /* 0x000000ff030c7208 */ /* 0x008fe40000800000 */
[----:B------:R-:W-:Y:S01]  /*0270*/  SEL R3, R2, RZ, !P0 ;  /* 0x000000ff02037207 */ /* 0x000fe20004000000 */
[----:B------:R-:W-:Y:S01]  /*0280*/  IMAD.MOV.U32 R2, RZ, RZ, 0x40400000 ;  /* 0x40400000ff027424 */ /* 0x000fe200078e00ff */
[C---:B------:R-:W-:Y:S01]  /*0290*/  FSETP.GEU.AND P4, PT, R12.reuse, 1, PT ;  /* 0x3f8000000c00780b */ /* 0x040fe20003f8e000 */
[----:B------:R-:W-:Y:S01]  /*02a0*/  FMUL R13, R12, 6 ;  /* 0x40c000000c0d7820 */ /* 0x000fe20000400000 */
[C---:B------:R-:W-:Y:S02]  /*02b0*/  FSETP.GTU.AND P3, PT, R3.reuse, RZ, PT ;  /* 0x000000ff0300720b */ /* 0x040fe40003f6c000 */
[----:B------:R-:W-:Y:S02]  /*02c0*/  ISETP.GE.AND P1, PT, R6, 0x2, PT ;  /* 0x000000020600780c */ /* 0x000fe40003f26270 */
[----:B------:R-:W-:-:S02]  /*02d0*/  FSEL R3, R3, RZ, P3 ;  /* 0x000000ff03037208 */ /* 0x000fc40001800000 */
[----:B------:R-:W-:Y:S02]  /*02e0*/  FSEL R2, R2, 1, !P1 ;  /* 0x3f80000002027808 */ /* 0x000fe40004800000 */
[----:B------:R-:W-:Y:S02]  /*02f0*/  FSETP.NAN.AND P1, PT, R12, R12, PT ;  /* 0x0000000c0c00720b */ /* 0x000fe40003f28000 */
[----:B------:R-:W-:Y:S02]  /*0300*/  FSETP.GEU.AND P3, PT, R3, 1, PT ;  /* 0x3f8000000300780b */ /* 0x000fe40003f6e000 */
[----:B------:R-:W-:Y:S02]  /*0310*/  FSEL R2, R2, 5, P2 ;  /* 0x40a0000002027808 */ /* 0x000fe40001000000 */
[----:B------:R-:W-:Y:S02]  /*0320*/  @P4 FSEL R13, R13, 6, P1 ;  /* 0x40c000000d0d4808 */ /* 0x000fe40000800000 */
[----:B------:R-:W-:-:S02]  /*0330*/  FSETP.NAN.AND P1, PT, R3, R3, PT ;  /* 0x000000030300720b */ /* 0x000fc40003f28000 */
[----:B----4-:R-:W-:Y:S01]  /*0340*/  SEL R9, R9, RZ, !P0 ;  /* 0x000000ff09097207 */ /* 0x010fe20004000000 */
[----:B------:R-:W-:Y:S01]  /*0350*/  FADD R6, R2, R13 ;  /* 0x0000000d02067221 */ /* 0x000fe20000000000 */
[----:B------:R-:W-:Y:S01]  /*0360*/  FMUL R13, R3, 6 ;  /* 0x40c00000030d7820 */ /* 0x000fe20000400000 */
[----:B------:R-:W-:Y:S02]  /*0370*/  SEL R8, R8, RZ, !P0 ;  /* 0x000000ff08087207 */ /* 0x000fe40004000000 */
[----:B------:R-:W-:Y:S02]  /*0380*/  FMUL R12, R6, 0.16666667163372039795 ;  /* 0x3e2aaaab060c7820 */ /* 0x000fe40000400000 */
[----:B------:R-:W-:Y:S02]  /*0390*/  @P3 FSEL R13, R13, 6, P1 ;  /* 0x40c000000d0d3808 */ /* 0x000fe40000800000 */
[----:B-----5:R-:W1:Y:S01]  /*03a0*/  FRND.FTZ.FLOOR R15, R12 ;  /* 0x0000000c000f7307 */ /* 0x020e620000215000 */
[----:B------:R-:W-:-:S02]  /*03b0*/  FSETP.GTU.AND P4, PT, R8, RZ, PT ;  /* 0x000000ff0800720b */ /* 0x000fc40003f8c000 */
[----:B------:R-:W-:-:S04]  /*03c0*/  FADD R2, R2, R13 ;  /* 0x0000000d02027221 */ /* 0x000fc80000000000 */
[----:B------:R-:W-:-:S06]  /*03d0*/  FMUL R3, R2, 0.16666667163372039795 ;  /* 0x3e2aaaab02037820 */ /* 0x000fcc0000400000 */
[----:B------:R-:W2:Y:S01]  /*03e0*/  FRND.FTZ.FLOOR R3, R3 ;  /* 0x0000000300037307 */ /* 0x000ea20000215000 */
[----:B-1----:R-:W-:-:S04]  /*03f0*/  FFMA R6, R15, -6, R6 ;  /* 0xc0c000000f067823 */ /* 0x002fc80000000006 */
[C---:B------:R-:W-:Y:S01]  /*0400*/  FADD R15, R6.reuse, 6 ;  /* 0x40c00000060f7421 */ /* 0x040fe20000000000 */
[C---:B------:R-:W-:Y:S02]  /*0410*/  FSETP.NEU.AND P2, PT, R6.reuse, RZ, PT ;  /* 0x000000ff0600720b */ /* 0x040fe40003f4d000 */
[----:B------:R-:W-:Y:S01]  /*0420*/  ISETP.GE.AND P3, PT, R6, RZ, PT ;  /* 0x000000ff0600720c */ /* 0x000fe20003f66270 */
[----:B--2---:R-:W-:-:S04]  /*0430*/  FFMA R13, R3, -6, R2 ;  /* 0xc0c00000030d7823 */ /* 0x004fc80000000002 */
[C---:B------:R-:W-:Y:S01]  /*0440*/  FADD R2, R13.reuse, 6 ;  /* 0x40c000000d027421 */ /* 0x040fe20000000000 */
[----:B------:R-:W-:-:S05]  /*0450*/  FSETP.NEU.AND P1, PT, R13, RZ, PT ;  /* 0x000000ff0d00720b */ /* 0x000fca0003f2d000 */
[----:B------:R-:W-:Y:S02]  /*0460*/  @P2 FSEL R6, R15, R6, !P3 ;  /* 0x000000060f062208 */ /* 0x000fe40005800000 */
[----:B------:R-:W-:Y:S02]  /*0470*/  ISETP.GE.AND P3, PT, R13, RZ, PT ;  /* 0x000000ff0d00720c */ /* 0x000fe40003f66270 */
[C---:B------:R-:W-:Y:S01]  /*0480*/  FSETP.NAN.AND P2, PT, R6.reuse, R6, PT ;  /* 0x000000060600720b */ /* 0x040fe20003f48000 */
[----:B------:R-:W-:Y:S01]  /*0490*/  FADD R3, -R6, 4 ;  /* 0x4080000006037421 */ /* 0x000fe20000000100 */
[----:B------:R-:W-:Y:S02]  /*04a0*/  SEL R15, R5, RZ, !P0 ;  /* 0x000000ff050f7207 */ /* 0x000fe40004000000 */
[----:B------:R-:W-:Y:S02]  /*04b0*/  SEL R5, R4, RZ, !P0 ;  /* 0x000000ff04057207 */ /* 0x000fe40004000000 */
[----:B------:R-:W-:Y:S01]  /*04c0*/  @P1 FSEL R13, R2, R13, !P3 ;  /* 0x0000000d020d1208 */ /* 0x000fe20005800000 */
[-C--:B------:R-:W-:Y:S01]  /*04d0*/  FMUL R2, R15, R10.reuse ;  /* 0x0000000a0f027220 */ /* 0x080fe20000400000 */
[----:B------:R-:W-:Y:S01]  /*04e0*/  FSETP.GEU.AND P3, PT, R6, R3, PT ;  /* 0x000000030600720b */ /* 0x000fe20003f6e000 */
[----:B------:R-:W-:Y:S01]  /*04f0*/  FMUL R10, R5, R10 ;  /* 0x0000000a050a7220 */ /* 0x000fe20000400000 */
[C---:B------:R-:W-:Y:S01]  /*0500*/  FSETP.NAN.AND P1, PT, R13.reuse, R13, PT ;  /* 0x0000000d0d00720b */ /* 0x040fe20003f28000 */
[----:B------:R-:W-:-:S02]  /*0510*/  FADD R4, -R13, 4 ;  /* 0x408000000d047421 */ /* 0x000fc40000000100 */
[----:B------:R-:W-:Y:S02]  /*0520*/  @!P2 FSEL R6, R6, R3, !P3 ;  /* 0x000000030606a208 */ /* 0x000fe40005800000 */
[C---:B------:R-:W-:Y:S02]  /*0530*/  FSETP.GTU.AND P2, PT, R2.reuse, RZ, PT ;  /* 0x000000ff0200720b */ /* 0x040fe40003f4c000 */
[----:B------:R-:W-:Y:S02]  /*0540*/  FSETP.GEU.AND P5, PT, R13, R4, PT ;  /* 0x000000040d00720b */ /* 0x000fe40003fae000 */
[C---:B------:R-:W-:Y:S02]  /*0550*/  FSETP.GTU.AND P3, PT, R9.reuse, RZ, PT ;  /* 0x000000ff0900720b */ /* 0x040fe40003f6c000 */
[----:B------:R-:W-:Y:S02]  /*0560*/  FSEL R2, R2, RZ, P2 ;  /* 0x000000ff02027208 */ /* 0x000fe40001000000 */
[----:B------:R-:W-:-:S02]  /*0570*/  FSEL R3, R9, RZ, P3 ;  /* 0x000000ff09037208 */ /* 0x000fc40001800000 */
[----:B------:R-:W-:Y:S02]  /*0580*/  @!P1 FSEL R13, R13, R4, !P5 ;  /* 0x000000040d0d9208 */ /* 0x000fe40006800000 */
[----:B------:R-:W-:Y:S02]  /*0590*/  FSETP.GEU.AND P5, PT, R2, 1, PT ;  /* 0x3f8000000200780b */ /* 0x000fe40003fae000 */
[----:B------:R-:W-:Y:S02]  /*05a0*/  FSETP.GTU.AND P3, PT, R10, RZ, PT ;  /* 0x000000ff0a00720b */ /* 0x000fe40003f6c000 */
[----:B------:R-:W-:Y:S02]  /*05b0*/  FSETP.GEU.AND P1, PT, R3, 1, PT ;  /* 0x3f8000000300780b */ /* 0x000fe40003f2e000 */
[----:B------:R-:W-:Y:S02]  /*05c0*/  FSETP.GTU.AND P6, PT, R6, RZ, PT ;  /* 0x000000ff0600720b */ /* 0x000fe40003fcc000 */
[----:B------:R-:W-:-:S02]  /*05d0*/  FSEL R5, R8, RZ, P4 ;  /* 0x000000ff08057208 */ /* 0x000fc40002000000 */
[----:B------:R-:W-:Y:S02]  /*05e0*/  FSEL R10, R10, RZ, P3 ;  /* 0x000000ff0a0a7208 */ /* 0x000fe40001800000 */
[----:B------:R-:W-:Y:S02]  /*05f0*/  FSETP.GTU.AND P4, PT, R13, RZ, PT ;  /* 0x000000ff0d00720b */ /* 0x000fe40003f8c000 */
[----:B------:R-:W-:Y:S02]  /*0600*/  FSEL R9, R6, RZ, P6 ;  /* 0x000000ff06097208 */ /* 0x000fe40003000000 */
[----:B------:R-:W-:Y:S02]  /*0610*/  FSETP.GEU.AND P2, PT, R5, 1, PT ;  /* 0x3f8000000500780b */ /* 0x000fe40003f4e000 */
[----:B------:R-:W-:Y:S02]  /*0620*/  FSETP.NAN.AND P6, PT, R2, R2, PT ;  /* 0x000000020200720b */ /* 0x000fe40003fc8000 */
[----:B------:R-:W-:-:S02]  /*0630*/  FSETP.GEU.AND P3, PT, R10, 1, PT ;  /* 0x3f8000000a00780b */ /* 0x000fc40003f6e000 */
[----:B------:R-:W-:Y:S02]  /*0640*/  FSEL R13, R13, RZ, P4 ;  /* 0x000000ff0d0d7208 */ /* 0x000fe40002000000 */
[----:B------:R-:W-:Y:S02]  /*0650*/  FSETP.NAN.AND P4, PT, R3, R3, PT ;  /* 0x000000030300720b */ /* 0x000fe40003f88000 */
[----:B------:R-:W-:Y:S02]  /*0660*/  @P5 FSEL R2, R2, 1, P6 ;  /* 0x3f80000002025808 */ /* 0x000fe40003000000 */
[----:B------:R-:W-:Y:S02]  /*0670*/  FSETP.GEU.AND P5, PT, R9, 1, PT ;  /* 0x3f8000000900780b */ /* 0x000fe40003fae000 */
[----:B------:R-:W-:Y:S02]  /*0680*/  FSETP.GEU.AND P6, PT, R13, 1, PT ;  /* 0x3f8000000d00780b */ /* 0x000fe40003fce000 */
[----:B------:R-:W-:-:S02]  /*0690*/  @P1 FSEL R3, R3, 1, P4 ;  /* 0x3f80000003031808 */ /* 0x000fc40002000000 */
[C---:B------:R-:W-:Y:S02]  /*06a0*/  FSETP.NAN.AND P4, PT, R5.reuse, R5, PT ;  /* 0x000000050500720b */ /* 0x040fe40003f88000 */
[----:B------:R-:W-:Y:S01]  /*06b0*/  FSETP.NAN.AND P1, PT, R10, R10, PT ;  /* 0x0000000a0a00720b */ /* 0x000fe20003f28000 */
[----:B------:R-:W-:Y:S01]  /*06c0*/  FMUL R3, R2, R3 ;  /* 0x0000000302037220 */ /* 0x000fe20000400000 */
[----:B------:R-:W-:Y:S02]  /*06d0*/  @P2 FSEL R5, R5, 1, P4 ;  /* 0x3f80000005052808 */ /* 0x000fe40002000000 */
[----:B------:R-:W-:Y:S02]  /*06e0*/  @P3 FSEL R10, R10, 1, P1 ;  /* 0x3f8000000a0a3808 */ /* 0x000fe40000800000 */
[----:B------:R-:W-:Y:S02]  /*06f0*/  FSETP.NAN.AND P1, PT, R9, R9, PT ;  /* 0x000000090900720b */ /* 0x000fe40003f28000 */
[----:B------:R-:W-:Y:S01]  /*0700*/  FSETP.NAN.AND P2, PT, R13, R13, PT ;  /* 0x0000000d0d00720b */ /* 0x000fe20003f48000 */
[----:B------:R-:W-:Y:S01]  /*0710*/  FMUL R5, R10, R5 ;  /* 0x000000050a057220 */ /* 0x000fe20000400000 */
[----:B------:R-:W-:-:S02]  /*0720*/  @P5 FSEL R9, R9, 1, P1 ;  /* 0x3f80000009095808 */ /* 0x000fc40000800000 */
[----:B------:R-:W-:-:S03]  /*0730*/  @P6 FSEL R13, R13, 1, P2 ;  /* 0x3f8000000d0d6808 */ /* 0x000fc60001000000 */
[----:B------:R-:W-:Y:S02]  /*0740*/  FFMA R3, -R3, R9, R2 ;  /* 0x0000000903037223 */ /* 0x000fe40000000102 */
[----:B------:R-:W-:-:S04]  /*0750*/  FFMA R10, -R5, R13, R10 ;  /* 0x0000000d050a7223 */ /* 0x000fc8000000010a */
[----:B------:R-:W-:-:S05]  /*0760*/  FADD R2, R3, R10 ;  /* 0x0000000a03027221 */ /* 0x000fca0000000000 */
[----:B------:R-:W-:-:S05]  /*0770*/  FSEL R4, R2, RZ, !P0 ;  /* 0x000000ff02047208 */ /* 0x000fca0004000000 */
[----:B------:R-:W1:Y:S02]  /*0780*/  SHFL.BFLY PT, R5, R4, 0x4, 0x1f ;  /* 0x0c801f0004057f89 */ /* 0x000e6400000e0000 */
[----:B-1----:R-:W-:-:S05]  /*0790*/  FADD R5, R4, R5 ;  /* 0x0000000504057221 */ /* 0x002fca0000000000 */
[----:B------:R-:W1:Y:S02]  /*07a0*/  SHFL.BFLY PT, R2, R5, 0x2, 0x1f ;  /* 0x0c401f0005027f89 */ /* 0x000e6400000e0000 */
[----:B-1----:R-:W-:-:S05]  /*07b0*/  FADD R6, R5, R2 ;  /* 0x0000000205067221 */ /* 0x002fca0000000000 */
[----:B------:R-:W1:Y:S02]  /*07c0*/  SHFL.BFLY PT, R9, R6, 0x1, 0x1f ;  /* 0x0c201f0006097f89 */ /* 0x000e6400000e0000 */
[----:B-1----:R-:W-:-:S04]  /*07d0*/  FADD R9, R6, R9 ;  /* 0x0000000906097221 */ /* 0x002fc80000000000 */
[----:B------:R-:W-:-:S04]  /*07e0*/  FMUL R8, R9, 0.0625 ;  /* 0x3d80000009087820 */ /* 0x000fc80000400000 */
[--C-:B------:R-:W-:Y:S01]  /*07f0*/  FADD R9, R10, -R8.reuse ;  /* 0x800000080a097221 */ /* 0x100fe20000000000 */
[--C-:B------:R-:W-:Y:S02]  /*0800*/  FADD R13, R3, -R8.reuse ;  /* 0x80000008030d7221 */ /* 0x100fe40000000000 */
[----:B------:R-:W1:Y:S01]  /*0810*/  LDC.64 R2, c[0x0][0x210] ;  /* 0x00008400ff027b82 */ /* 0x000e620000000a00 */
[-CC-:B------:R-:W-:Y:S01]  /*0820*/  FFMA R9, R9, R11.reuse, R8.reuse ;  /* 0x0000000b09097223 */ /* 0x180fe20000000008 */
[----:B------:R-:W-:-:S04]  /*0830*/  FFMA R13, R13, R11, R8 ;  /* 0x0000000b0d0d7223 */ /* 0x000fc80000000008 */
[----:B------:R-:W-:Y:S02]  /*0840*/  FSETP.GTU.AND P1, PT, R9, RZ, PT ;  /* 0x000000ff0900720b */ /* 0x000fe40003f2c000 */
[----:B------:R-:W-:Y:S02]  /*0850*/  FSETP.GTU.AND P2, PT, R13, RZ, PT ;  /* 0x000000ff0d00720b */ /* 0x000fe40003f4c000 */
[----:B------:R-:W-:Y:S02]  /*0860*/  FSEL R12, R9, RZ, P1 ;  /* 0x000000ff090c7208 */ /* 0x000fe40000800000 */
[----:B------:R-:W-:Y:S02]  /*0870*/  FSEL R13, R13, RZ, P2 ;  /* 0x000000ff0d0d7208 */ /* 0x000fe40001000000 */
[----:B------:R-:W-:Y:S02]  /*0880*/  FSETP.GEU.AND P3, PT, R12, 1, PT ;  /* 0x3f8000000c00780b */ /* 0x000fe40003f6e000 */
[----:B------:R-:W-:-:S02]  /*0890*/  FSETP.GEU.AND P4, PT, R13, 1, PT ;  /* 0x3f8000000d00780b */ /* 0x000fc40003f8e000 */
[----:B------:R-:W-:Y:S02]  /*08a0*/  FSETP.NAN.AND P1, PT, R12, R12, PT ;  /* 0x0000000c0c00720b */ /* 0x000fe40003f28000 */
[----:B------:R-:W-:Y:S01]  /*08b0*/  FSETP.NAN.AND P2, PT, R13, R13, PT ;  /* 0x0000000d0d00720b */ /* 0x000fe20003f48000 */
[----:B-1----:R-:W-:-:S06]  /*08c0*/  IMAD.WIDE R2, R7, 0x4, R2 ;  /* 0x0000000407027825 */ /* 0x002fcc00078e0202 */
[----:B------:R-:W-:Y:S02]  /*08d0*/  @P3 SEL R12, R12, 0x3f800000, P1 ;  /* 0x3f8000000c0c3807 */ /* 0x000fe40000800000 */
[----:B------:R-:W-:Y:S01]  /*08e0*/  @P4 SEL R13, R13, 0x3f800000, P2 ;  /* 0x3f8000000d0d4807 */ /* 0x000fe20001000000 */
[----:B------:R-:W-:Y:S06]  /*08f0*/  @P0 EXIT ;  /* 0x000000000000094d */ /* 0x000fec0003800000 */
[----:B------:R-:W-:Y:S01]  /*0900*/  STG.E.64 desc[UR4][R2.64], R12 ;  /* 0x0000000c02007986 */ /* 0x000fe2000c101b04 */
[----:B------:R-:W-:Y:S05]  /*0910*/  EXIT ;  /* 0x000000000000794d */ /* 0x000fea0003800000 */
.L_x_0:
[----:B------:R-:W-:-:S00]  /*0920*/  BRA `(.L_x_0) ;  /* 0xfffffffc00fc7947 */ /* 0x000fc0000383ffff */
[----:B------:R-:W-:-:S00]  /*0930*/  NOP ;  /* 0x0000000000007918 */ /* 0x000fc00000000000 */
        /* <DEDUP_REMOVED lines=12> */
.L_x_1:


//--------------------- .nv.global.init           --------------------------
	.section	.nv.global.init,"aw",@progbits
.nv.global.init:
	.type		_$_str,@object
	.size		_$_str,(.L_0 - _$_str)
_$_str:
        /*0000*/ 	.byte	0x5f, 0x5f, 0x43, 0x55, 0x44, 0x41, 0x5f, 0x46, 0x54, 0x5a, 0x00
.L_0:


//--------------------- .nv.constant0.triton_per_fused_add_clamp_copy_index_mean_minimum_mul_remainder_rsub_sub_5 --------------------------
	.section	.nv.constant0.triton_per_fused_add_clamp_copy_index_mean_minimum_mul_remainder_rsub_sub_5,"a",@progbits
	.sectionflags	@""
	.align	4
.nv.constant0.triton_per_fused_add_clamp_copy_index_mean_minimum_mul_remainder_rsub_sub_5:
	.zero		568
